//
// Generated by NVIDIA NVVM Compiler
//
// Compiler Build ID: CL-36424714
// Cuda compilation tools, release 13.0, V13.0.88
// Based on NVVM 20.0.0
//

.version 9.0
.target sm_100
.address_size 64

	// .globl	_Z10mykernel_1PhlPj
// _ZZ10mykernel_1PhlPjE4temp has been demoted

.visible .entry _Z10mykernel_1PhlPj(
	.param .u64 .ptr .align 1 _Z10mykernel_1PhlPj_param_0,
	.param .u64 _Z10mykernel_1PhlPj_param_1,
	.param .u64 .ptr .align 1 _Z10mykernel_1PhlPj_param_2
)
{
	.reg .pred 	%p<3>;
	.reg .b16 	%rs<2>;
	.reg .b32 	%r<20>;
	.reg .b64 	%rd<13>;
	// demoted variable
	.shared .align 4 .b8 _ZZ10mykernel_1PhlPjE4temp[1024];
	ld.param.u64 	%rd5, [_Z10mykernel_1PhlPj_param_0];
	ld.param.u64 	%rd6, [_Z10mykernel_1PhlPj_param_1];
	ld.param.u64 	%rd7, [_Z10mykernel_1PhlPj_param_2];
	mov.u32 	%r1, %tid.x;
	shl.b32 	%r8, %r1, 2;
	mov.u32 	%r9, _ZZ10mykernel_1PhlPjE4temp;
	add.s32 	%r2, %r9, %r8;
	mov.b32 	%r10, 0;
	st.shared.u32 	[%r2], %r10;
	bar.sync 	0;
	mov.u32 	%r11, %ctaid.x;
	mov.u32 	%r3, %ntid.x;
	mad.lo.s32 	%r19, %r11, %r3, %r1;
	cvt.s64.s32 	%rd12, %r19;
	setp.le.s64 	%p1, %rd6, %rd12;
	@%p1 bra 	$L__BB0_3;
	mov.u32 	%r12, %nctaid.x;
	mul.lo.s32 	%r5, %r3, %r12;
	cvta.to.global.u64 	%rd2, %rd5;
$L__BB0_2:
	add.s64 	%rd8, %rd2, %rd12;
	ld.global.u8 	%rs1, [%rd8];
	mul.wide.u16 	%r13, %rs1, 4;
	add.s32 	%r15, %r9, %r13;
	atom.shared.add.u32 	%r16, [%r15], 1;
	add.s32 	%r19, %r19, %r5;
	cvt.s64.s32 	%rd12, %r19;
	setp.gt.s64 	%p2, %rd6, %rd12;
	@%p2 bra 	$L__BB0_2;
$L__BB0_3:
	cvta.to.global.u64 	%rd9, %rd7;
	bar.sync 	0;
	mul.wide.u32 	%rd10, %r1, 4;
	add.s64 	%rd11, %rd9, %rd10;
	ld.shared.u32 	%r17, [%r2];
	atom.global.add.u32 	%r18, [%rd11], %r17;
	ret;

}


// ===== COMPILED SASS (sm_100) =====

	.target	sm_100

	.elftype	@"ET_EXEC"


//--------------------- .note.nv.tkinfo           --------------------------
	.section	.note.nv.tkinfo,"",@"SHT_NOTE"
	.sectionflags	@"SHF_NOTE_NV_TKINFO"
	.tkinfo
        /*0018*/ 	.word	0x00000002
        /*0030*/ 	.string	""
        /*0030*/ 	.string	"ptxas"
        /*0030*/ 	.string	"Cuda compilation tools, release 13.0, V13.0.88"
        /*0030*/ 	.string	"Build cuda_13.0.r13.0/compiler.36424714_0"
        /*0030*/ 	.string	"-arch sm_100 -m 64 "



//--------------------- .note.nv.cuinfo           --------------------------
	.section	.note.nv.cuinfo,"",@"SHT_NOTE"
	.sectionflags	@"SHF_NOTE_NV_CUINFO"
        /*0018*/ 	.short	0x0002
        /*001a*/ 	.short	0x0064
        /*001c*/ 	.short	0x0082
	.zero		2


//--------------------- .nv.info                  --------------------------
	.section	.nv.info,"",@"SHT_CUDA_INFO"
	.align	4


	//----- nvinfo : EIATTR_REGCOUNT
	.align		4
        /*0000*/ 	.byte	0x04, 0x2f
        /*0002*/ 	.short	(.L_1 - .L_0)
	.align		4
.L_0:
        /*0004*/ 	.word	index@(_Z10mykernel_1PhlPj)
        /*0008*/ 	.word	0x0000000a


	//----- nvinfo : EIATTR_FRAME_SIZE
	.align		4
.L_1:
        /*000c*/ 	.byte	0x04, 0x11
        /*000e*/ 	.short	(.L_3 - .L_2)
	.align		4
.L_2:
        /*0010*/ 	.word	index@(_Z10mykernel_1PhlPj)
        /*0014*/ 	.word	0x00000000


	//----- nvinfo : EIATTR_MIN_STACK_SIZE
	.align		4
.L_3:
        /*0018*/ 	.byte	0x04, 0x12
        /*001a*/ 	.short	(.L_5 - .L_4)
	.align		4
.L_4:
        /*001c*/ 	.word	index@(_Z10mykernel_1PhlPj)
        /*0020*/ 	.word	0x00000000
.L_5:


//--------------------- .nv.compat                --------------------------
	.section	.nv.compat,"",@"SHT_CUDA_COMPAT_INFO"
	.align	4
        /*0000*/ 	.byte	0x02, 0x09, 0x00, 0x00, 0x02, 0x02, 0x01, 0x00, 0x02, 0x05, 0x05, 0x00, 0x03, 0x07, 0x01, 0x01
        /*0010*/ 	.byte	0x02, 0x03, 0x00, 0x00, 0x02, 0x06, 0x01, 0x00, 0x04, 0x0b, 0x08, 0x00, 0x09, 0x00, 0x00, 0x00
        /*0020*/ 	.byte	0x00, 0x00, 0x00, 0x00


//--------------------- .nv.info._Z10mykernel_1PhlPj --------------------------
	.section	.nv.info._Z10mykernel_1PhlPj,"",@"SHT_CUDA_INFO"
	.sectionflags	@""
	.align	4


	//----- nvinfo : EIATTR_CUDA_API_VERSION
	.align		4
        /*0000*/ 	.byte	0x04, 0x37
        /*0002*/ 	.short	(.L_7 - .L_6)
.L_6:
        /*0004*/ 	.word	0x00000082


	//----- nvinfo : EIATTR_KPARAM_INFO
	.align		4
.L_7:
        /*0008*/ 	.byte	0x04, 0x17
        /*000a*/ 	.short	(.L_9 - .L_8)
.L_8:
        /*000c*/ 	.word	0x00000000
        /*0010*/ 	.short	0x0002
        /*0012*/ 	.short	0x0010
        /*0014*/ 	.byte	0x00, 0xf5, 0x21, 0x00


	//----- nvinfo : EIATTR_KPARAM_INFO
	.align		4
.L_9:
        /*0018*/ 	.byte	0x04, 0x17
        /*001a*/ 	.short	(.L_11 - .L_10)
.L_10:
        /*001c*/ 	.word	0x00000000
        /*0020*/ 	.short	0x0001
        /*0022*/ 	.short	0x0008
        /*0024*/ 	.byte	0x00, 0xf0, 0x21, 0x00


	//----- nvinfo : EIATTR_KPARAM_INFO
	.align		4
.L_11:
        /*0028*/ 	.byte	0x04, 0x17
        /*002a*/ 	.short	(.L_13 - .L_12)
.L_12:
        /*002c*/ 	.word	0x00000000
        /*0030*/ 	.short	0x0000
        /*0032*/ 	.short	0x0000
        /*0034*/ 	.byte	0x00, 0xf5, 0x21, 0x00


	//----- nvinfo : EIATTR_SPARSE_MMA_MASK
	.align		4
.L_13:
        /*0038*/ 	.byte	0x03, 0x50
        /*003a*/ 	.short	0x0000


	//----- nvinfo : EIATTR_MAXREG_COUNT
	.align		4
        /*003c*/ 	.byte	0x03, 0x1b
        /*003e*/ 	.short	0x00ff


	//----- nvinfo : EIATTR_NUM_BARRIERS
	.align		4
        /*0040*/ 	.byte	0x02, 0x4c
        /*0042*/ 	.byte	0x01
	.zero		1


	//----- nvinfo : EIATTR_MERCURY_ISA_VERSION
	.align		4
        /*0044*/ 	.byte	0x03, 0x5f
        /*0046*/ 	.short	0x0101


	//----- nvinfo : EIATTR_VRC_CTA_INIT_COUNT
	.align		4
        /*0048*/ 	.byte	0x02, 0x4a
	.zero		1
	.zero		1


	//----- nvinfo : EIATTR_EXIT_INSTR_OFFSETS
	.align		4
        /*004c*/ 	.byte	0x04, 0x1c
        /*004e*/ 	.short	(.L_15 - .L_14)


	//   ....[0]....
.L_14:
        /*0050*/ 	.word	0x00000270


	//----- nvinfo : EIATTR_CRS_STACK_SIZE
	.align		4
.L_15:
        /*0054*/ 	.byte	0x04, 0x1e
        /*0056*/ 	.short	(.L_17 - .L_16)
.L_16:
        /*0058*/ 	.word	0x00000000


	//----- nvinfo : EIATTR_CBANK_PARAM_SIZE
	.align		4
.L_17:
        /*005c*/ 	.byte	0x03, 0x19
        /*005e*/ 	.short	0x0018


	//----- nvinfo : EIATTR_PARAM_CBANK
	.align		4
        /*0060*/ 	.byte	0x04, 0x0a
        /*0062*/ 	.short	(.L_19 - .L_18)
	.align		4
.L_18:
        /*0064*/ 	.word	index@(.nv.constant0._Z10mykernel_1PhlPj)
        /*0068*/ 	.short	0x0380
        /*006a*/ 	.short	0x0018


	//----- nvinfo : EIATTR_SW_WAR
	.align		4
.L_19:
        /*006c*/ 	.byte	0x04, 0x36
        /*006e*/ 	.short	(.L_21 - .L_20)
.L_20:
        /*0070*/ 	.word	0x00000008
.L_21:


//--------------------- .nv.callgraph             --------------------------
	.section	.nv.callgraph,"",@"SHT_CUDA_CALLGRAPH"
	.align	4
	.sectionentsize	8
	.align		4
        /*0000*/ 	.word	0x00000000
	.align		4
        /*0004*/ 	.word	0xffffffff
	.align		4
        /*0008*/ 	.word	0x00000000
	.align		4
        /*000c*/ 	.word	0xfffffffe
	.align		4
        /*0010*/ 	.word	0x00000000
	.align		4
        /*0014*/ 	.word	0xfffffffd
	.align		4
        /*0018*/ 	.word	0x00000000
	.align		4
        /*001c*/ 	.word	0xfffffffc


//--------------------- .text._Z10mykernel_1PhlPj --------------------------
	.section	.text._Z10mykernel_1PhlPj,"ax",@progbits
	.align	128
        .global         _Z10mykernel_1PhlPj
        .type           _Z10mykernel_1PhlPj,@function
        .size           _Z10mykernel_1PhlPj,(.L_x_4 - _Z10mykernel_1PhlPj)
        .other          _Z10mykernel_1PhlPj,@"STO_CUDA_ENTRY STV_DEFAULT"
_Z10mykernel_1PhlPj:
.text._Z10mykernel_1PhlPj:
[----:B------:R-:W-:Y:S01]  /*0000*/  LDC R1, c[0x0][0x37c] ;  /* 0x0000df00ff017b82 */ /* 0x000fe20000000800 */
[----:B------:R-:W0:Y:S07]  /*0010*/  S2R R7, SR_TID.X ;  /* 0x0000000000077919 */ /* 0x000e2e0000002100 */
[----:B------:R-:W0:Y:S01]  /*0020*/  S2UR UR4, SR_CTAID.X ;  /* 0x00000000000479c3 */ /* 0x000e220000002500 */
[----:B------:R-:W1:Y:S01]  /*0030*/  LDCU.64 UR8, c[0x0][0x388] ;  /* 0x00007100ff0877ac */ /* 0x000e620008000a00 */
[----:B------:R-:W-:Y:S01]  /*0040*/  BSSY.RECONVERGENT B0, `(.L_x_0) ;  /* 0x000001d000007945 */ /* 0x000fe20003800200 */
[----:B------:R-:W2:Y:S05]  /*0050*/  LDCU.64 UR6, c[0x0][0x358] ;  /* 0x00006b00ff0677ac */ /* 0x000eaa0008000a00 */
[----:B------:R-:W0:Y:S01]  /*0060*/  LDC R6, c[0x0][0x360] ;  /* 0x0000d800ff067b82 */ /* 0x000e220000000800 */
[----:B------:R-:W3:Y:S07]  /*0070*/  LDCU.64 UR10, c[0x0][0x380] ;  /* 0x00007000ff0a77ac */ /* 0x000eee0008000a00 */
[----:B------:R-:W4:Y:S01]  /*0080*/  S2UR UR5, SR_CgaCtaId ;  /* 0x00000000000579c3 */ /* 0x000f220000008800 */
[----:B0-----:R-:W-:Y:S01]  /*0090*/  IMAD R2, R6, UR4, R7 ;  /* 0x0000000406027c24 */ /* 0x001fe2000f8e0207 */
[----:B------:R-:W-:-:S04]  /*00a0*/  UMOV UR4, 0x400 ;  /* 0x0000040000047882 */ /* 0x000fc80000000000 */
[----:B-1----:R-:W-:Y:S02]  /*00b0*/  ISETP.GE.U32.AND P0, PT, R2, UR8, PT ;  /* 0x0000000802007c0c */ /* 0x002fe4000bf06070 */
[----:B------:R-:W-:Y:S01]  /*00c0*/  SHF.R.S32.HI R3, RZ, 0x1f, R2 ;  /* 0x0000001fff037819 */ /* 0x000fe20000011402 */
[----:B----4-:R-:W-:-:S03]  /*00d0*/  ULEA UR4, UR5, UR4, 0x18 ;  /* 0x0000000405047291 */ /* 0x010fc6000f8ec0ff */
[----:B------:R-:W-:-:S03]  /*00e0*/  ISETP.GE.AND.EX P0, PT, R3, UR9, PT, P0 ;  /* 0x0000000903007c0c */ /* 0x000fc6000bf06300 */
[----:B------:R-:W-:-:S05]  /*00f0*/  LEA R0, R7, UR4, 0x2 ;  /* 0x0000000407007c11 */ /* 0x000fca000f8e10ff */
[----:B------:R0:W-:Y:S01]  /*0100*/  STS [R0], RZ ;  /* 0x000000ff00007388 */ /* 0x0001e20000000800 */
[----:B------:R-:W-:Y:S06]  /*0110*/  BAR.SYNC.DEFER_BLOCKING 0x0 ;  /* 0x0000000000007b1d */ /* 0x000fec0000010000 */
[----:B--23--:R-:W-:Y:S05]  /*0120*/  @P0 BRA `(.L_x_1) ;  /* 0x0000000000380947 */ /* 0x00cfea0003800000 */
[----:B------:R-:W1:Y:S01]  /*0130*/  LDCU UR5, c[0x0][0x370] ;  /* 0x00006e00ff0577ac */ /* 0x000e620008000800 */
[----:B------:R-:W-:Y:S02]  /*0140*/  IMAD.MOV.U32 R4, RZ, RZ, R2 ;  /* 0x000000ffff047224 */ /* 0x000fe400078e0002 */
[----:B-1----:R-:W-:-:S07]  /*0150*/  IMAD R5, R6, UR5, RZ ;  /* 0x0000000506057c24 */ /* 0x002fce000f8e02ff */
.L_x_2:
[----:B------:R-:W-:-:S04]  /*0160*/  IADD3 R2, P0, PT, R2, UR10, RZ ;  /* 0x0000000a02027c10 */ /* 0x000fc8000ff1e0ff */
[----:B------:R-:W-:-:S05]  /*0170*/  IADD3.X R3, PT, PT, R3, UR11, RZ, P0, !PT ;  /* 0x0000000b03037c10 */ /* 0x000fca00087fe4ff */
[----:B------:R-:W2:Y:S02]  /*0180*/  LDG.E.U8 R2, desc[UR6][R2.64] ;  /* 0x0000000602027981 */ /* 0x000ea4000c1e1100 */
[----:B--2---:R-:W-:Y:S01]  /*0190*/  LEA R6, R2, UR4, 0x2 ;  /* 0x0000000402067c11 */ /* 0x004fe2000f8e10ff */
[----:B------:R-:W-:-:S04]  /*01a0*/  IMAD.IADD R2, R5, 0x1, R4 ;  /* 0x0000000105027824 */ /* 0x000fc800078e0204 */
[----:B------:R1:W-:Y:S01]  /*01b0*/  ATOMS.POPC.INC.32 RZ, [R6+URZ] ;  /* 0x0000000006ff7f8c */ /* 0x0003e2000d8000ff */
[----:B------:R-:W-:Y:S01]  /*01c0*/  ISETP.GE.U32.AND P0, PT, R2, UR8, PT ;  /* 0x0000000802007c0c */ /* 0x000fe2000bf06070 */
[--C-:B------:R-:W-:Y:S01]  /*01d0*/  IMAD.MOV.U32 R4, RZ, RZ, R2.reuse ;  /* 0x000000ffff047224 */ /* 0x100fe200078e0002 */
[----:B------:R-:W-:-:S04]  /*01e0*/  SHF.R.S32.HI R3, RZ, 0x1f, R2 ;  /* 0x0000001fff037819 */ /* 0x000fc80000011402 */
[----:B------:R-:W-:-:S13]  /*01f0*/  ISETP.GE.AND.EX P0, PT, R3, UR9, PT, P0 ;  /* 0x0000000903007c0c */ /* 0x000fda000bf06300 */
[----:B-1----:R-:W-:Y:S05]  /*0200*/  @!P0 BRA `(.L_x_2) ;  /* 0xfffffffc00d48947 */ /* 0x002fea000383ffff */
.L_x_1:
[----:B------:R-:W-:Y:S05]  /*0210*/  BSYNC.RECONVERGENT B0 ;  /* 0x0000000000007941 */ /* 0x000fea0003800200 */
.L_x_0:
[----:B------:R-:W-:Y:S08]  /*0220*/  BAR.SYNC.DEFER_BLOCKING 0x0 ;  /* 0x0000000000007b1d */ /* 0x000ff00000010000 */
[----:B------:R-:W1:Y:S01]  /*0230*/  LDC.64 R2, c[0x0][0x390] ;  /* 0x0000e400ff027b82 */ /* 0x000e620000000a00 */
[----:B------:R-:W2:Y:S01]  /*0240*/  LDS R5, [R0] ;  /* 0x0000000000057984 */ /* 0x000ea20000000800 */
[----:B-1----:R-:W-:-:S05]  /*0250*/  IMAD.WIDE.U32 R2, R7, 0x4, R2 ;  /* 0x0000000407027825 */ /* 0x002fca00078e0002 */
[----:B--2---:R-:W-:Y:S01]  /*0260*/  REDG.E.ADD.STRONG.GPU desc[UR6][R2.64], R5 ;  /* 0x000000050200798e */ /* 0x004fe2000c12e106 */
[----:B------:R-:W-:Y:S05]  /*0270*/  EXIT ;  /* 0x000000000000794d */ /* 0x000fea0003800000 */
.L_x_3:
[----:B------:R-:W-:-:S00]  /*0280*/  BRA `(.L_x_3) ;  /* 0xfffffffc00fc7947 */ /* 0x000fc0000383ffff */
[----:B------:R-:W-:-:S00]  /*0290*/  NOP ;  /* 0x0000000000007918 */ /* 0x000fc00000000000 */
        /* <DEDUP_REMOVED lines=14> */
.L_x_4:


//--------------------- .nv.shared._Z10mykernel_1PhlPj --------------------------
	.section	.nv.shared._Z10mykernel_1PhlPj,"aw",@nobits
	.sectionflags	@""
	.align	4
.nv.shared._Z10mykernel_1PhlPj:
	.zero		2048


//--------------------- .nv.shared.reserved.0     --------------------------
	.section	.nv.shared.reserved.0,"aw",@nobits
	.weak		__nv_reservedSMEM_offset_0_alias
	.size		__nv_reservedSMEM_offset_0_alias, 0, 64
	.other		__nv_reservedSMEM_offset_0_alias,@"STO_CUDA_RESERVED_SHARED STV_DEFAULT"
__nv_reservedSMEM_offset_0_alias:
	.zero		0
	.zero		64


//--------------------- .nv.constant0._Z10mykernel_1PhlPj --------------------------
	.section	.nv.constant0._Z10mykernel_1PhlPj,"a",@progbits
	.sectionflags	@""
	.align	4
.nv.constant0._Z10mykernel_1PhlPj:
	.zero		920


//--------------------- SYMBOLS --------------------------

	.type		.nv.reservedSmem.offset0,@object
	.size		.nv.reservedSmem.offset0,0x4
	.type		.nv.reservedSmem.cap,@object
	.size		.nv.reservedSmem.cap,0x4
